	.headerflags	@"EF_CUDA_TEXMODE_UNIFIED EF_CUDA_64BIT_ADDRESS EF_CUDA_SM86 EF_CUDA_VIRTUAL_SM(EF_CUDA_SM86)"
	.elftype	@"ET_EXEC"


//--------------------- .nv.info                  --------------------------
	.section	.nv.info,"",@"SHT_CUDA_INFO"
	.align	4


	//----- nvinfo : EIATTR_REGCOUNT
	.align		4
        /*0000*/ 	.byte	0x04, 0x2f
        /*0002*/ 	.short	(.L_1 - .L_0)
	.align		4
.L_0:
        /*0004*/ 	.word	index@(triton_poi_fused__scaled_dot_product_flash_attention__to_copy_add_mean_mul_pow_rsqrt_4)
        /*0008*/ 	.word	0x00000015


	//----- nvinfo : EIATTR_MIN_STACK_SIZE
	.align		4
.L_1:
        /*000c*/ 	.byte	0x04, 0x12
        /*000e*/ 	.short	(.L_3 - .L_2)
	.align		4
.L_2:
        /*0010*/ 	.word	index@(triton_poi_fused__scaled_dot_product_flash_attention__to_copy_add_mean_mul_pow_rsqrt_4)
        /*0014*/ 	.word	0x00000000


	//----- nvinfo : EIATTR_FRAME_SIZE
	.align		4
.L_3:
        /*0018*/ 	.byte	0x04, 0x11
        /*001a*/ 	.short	(.L_5 - .L_4)
	.align		4
.L_4:
        /*001c*/ 	.word	index@(triton_poi_fused__scaled_dot_product_flash_attention__to_copy_add_mean_mul_pow_rsqrt_4)
        /*0020*/ 	.word	0x00000000


	//----- nvinfo : EIATTR_MIN_STACK_SIZE
	.align		4
.L_5:
        /*0024*/ 	.byte	0x04, 0x12
        /*0026*/ 	.short	(.L_7 - .L_6)
	.align		4
.L_6:
        /*0028*/ 	.word	index@(triton_poi_fused__scaled_dot_product_flash_attention__to_copy_add_mean_mul_pow_rsqrt_4)
        /*002c*/ 	.word	0x00000000
.L_7:


//--------------------- .nv.info.triton_poi_fused__scaled_dot_product_flash_attention__to_copy_add_mean_mul_pow_rsqrt_4 --------------------------
	.section	.nv.info.triton_poi_fused__scaled_dot_product_flash_attention__to_copy_add_mean_mul_pow_rsqrt_4,"",@"SHT_CUDA_INFO"
	.sectionflags	@""
	.align	4


	//----- nvinfo : EIATTR_CUDA_API_VERSION
	.align		4
        /*0000*/ 	.byte	0x04, 0x37
        /*0002*/ 	.short	(.L_9 - .L_8)
.L_8:
        /*0004*/ 	.word	0x0000007c


	//----- nvinfo : EIATTR_SW2861232_WAR
	.align		4
.L_9:
        /*0008*/ 	.byte	0x01, 0x35
	.zero		2


	//----- nvinfo : EIATTR_PARAM_CBANK
	.align		4
        /*000c*/ 	.byte	0x04, 0x0a
        /*000e*/ 	.short	(.L_11 - .L_10)
	.align		4
.L_10:
        /*0010*/ 	.word	index@(.nv.constant0.triton_poi_fused__scaled_dot_product_flash_attention__to_copy_add_mean_mul_pow_rsqrt_4)
        /*0014*/ 	.short	0x0160
        /*0016*/ 	.short	0x0040


	//----- nvinfo : EIATTR_CBANK_PARAM_SIZE
	.align		4
.L_11:
        /*0018*/ 	.byte	0x03, 0x19
        /*001a*/ 	.short	0x0040


	//----- nvinfo : EIATTR_KPARAM_INFO
	.align		4
        /*001c*/ 	.byte	0x04, 0x17
        /*001e*/ 	.short	(.L_13 - .L_12)
.L_12:
        /*0020*/ 	.word	0x00000000
        /*0024*/ 	.short	0x0007
        /*0026*/ 	.short	0x0038
        /*0028*/ 	.byte	0x00, 0xf4, 0x21, 0x00


	//----- nvinfo : EIATTR_KPARAM_INFO
	.align		4
.L_13:
        /*002c*/ 	.byte	0x04, 0x17
        /*002e*/ 	.short	(.L_15 - .L_14)
.L_14:
        /*0030*/ 	.word	0x00000000
        /*0034*/ 	.short	0x0006
        /*0036*/ 	.short	0x0030
        /*0038*/ 	.byte	0x00, 0xf0, 0x11, 0x00


	//----- nvinfo : EIATTR_KPARAM_INFO
	.align		4
.L_15:
        /*003c*/ 	.byte	0x04, 0x17
        /*003e*/ 	.short	(.L_17 - .L_16)
.L_16:
        /*0040*/ 	.word	0x00000000
        /*0044*/ 	.short	0x0005
        /*0046*/ 	.short	0x0028
        /*0048*/ 	.byte	0x00, 0xf4, 0x21, 0x00


	//----- nvinfo : EIATTR_KPARAM_INFO
	.align		4
.L_17:
        /*004c*/ 	.byte	0x04, 0x17
        /*004e*/ 	.short	(.L_19 - .L_18)
.L_18:
        /*0050*/ 	.word	0x00000000
        /*0054*/ 	.short	0x0004
        /*0056*/ 	.short	0x0020
        /*0058*/ 	.byte	0x00, 0xf4, 0x21, 0x00


	//----- nvinfo : EIATTR_KPARAM_INFO
	.align		4
.L_19:
        /*005c*/ 	.byte	0x04, 0x17
        /*005e*/ 	.short	(.L_21 - .L_20)
.L_20:
        /*0060*/ 	.word	0x00000000
        /*0064*/ 	.short	0x0003
        /*0066*/ 	.short	0x0018
        /*0068*/ 	.byte	0x00, 0xf4, 0x21, 0x00


	//----- nvinfo : EIATTR_KPARAM_INFO
	.align		4
.L_21:
        /*006c*/ 	.byte	0x04, 0x17
        /*006e*/ 	.short	(.L_23 - .L_22)
.L_22:
        /*0070*/ 	.word	0x00000000
        /*0074*/ 	.short	0x0002
        /*0076*/ 	.short	0x0010
        /*0078*/ 	.byte	0x00, 0xf4, 0x21, 0x00


	//----- nvinfo : EIATTR_KPARAM_INFO
	.align		4
.L_23:
        /*007c*/ 	.byte	0x04, 0x17
        /*007e*/ 	.short	(.L_25 - .L_24)
.L_24:
        /*0080*/ 	.word	0x00000000
        /*0084*/ 	.short	0x0001
        /*0086*/ 	.short	0x0008
        /*0088*/ 	.byte	0x00, 0xf4, 0x21, 0x00


	//----- nvinfo : EIATTR_KPARAM_INFO
	.align		4
.L_25:
        /*008c*/ 	.byte	0x04, 0x17
        /*008e*/ 	.short	(.L_27 - .L_26)
.L_26:
        /*0090*/ 	.word	0x00000000
        /*0094*/ 	.short	0x0000
        /*0096*/ 	.short	0x0000
        /*0098*/ 	.byte	0x00, 0xf4, 0x21, 0x00


	//----- nvinfo : EIATTR_MAXREG_COUNT
	.align		4
.L_27:
        /*009c*/ 	.byte	0x03, 0x1b
        /*009e*/ 	.short	0x00ff


	//----- nvinfo : EIATTR_EXIT_INSTR_OFFSETS
	.align		4
        /*00a0*/ 	.byte	0x04, 0x1c
        /*00a2*/ 	.short	(.L_29 - .L_28)


	//   ....[0]....
.L_28:
        /*00a4*/ 	.word	0x00000510


	//----- nvinfo : EIATTR_REQNTID
	.align		4
.L_29:
        /*00a8*/ 	.byte	0x04, 0x10
        /*00aa*/ 	.short	(.L_31 - .L_30)
.L_30:
        /*00ac*/ 	.word	0x00000100
        /*00b0*/ 	.word	0x00000001
        /*00b4*/ 	.word	0x00000001
.L_31:


//--------------------- .nv.callgraph             --------------------------
	.section	.nv.callgraph,"",@"SHT_CUDA_CALLGRAPH"
	.align	4
	.sectionentsize	8
	.align		4
        /*0000*/ 	.word	0x00000000
	.align		4
        /*0004*/ 	.word	0xffffffff
	.align		4
        /*0008*/ 	.word	0x00000000
	.align		4
        /*000c*/ 	.word	0xfffffffe
	.align		4
        /*0010*/ 	.word	0x00000000
	.align		4
        /*0014*/ 	.word	0xfffffffd
	.align		4
        /*0018*/ 	.word	0x00000000
	.align		4
        /*001c*/ 	.word	0xfffffffc


//--------------------- .nv.rel.action            --------------------------
	.section	.nv.rel.action,"",@"SHT_CUDA_RELOCINFO"
	.align	8
	.sectionentsize	8
        /*0000*/ 	.byte	0x73, 0x00, 0x00, 0x00, 0x00, 0x00, 0x00, 0x00, 0x00, 0x00, 0x00, 0x11, 0x25, 0x00, 0x05, 0x36


//--------------------- .nv.constant0.triton_poi_fused__scaled_dot_product_flash_attention__to_copy_add_mean_mul_pow_rsqrt_4 --------------------------
	.section	.nv.constant0.triton_poi_fused__scaled_dot_product_flash_attention__to_copy_add_mean_mul_pow_rsqrt_4,"a",@progbits
	.sectionflags	@""
	.align	4
.nv.constant0.triton_poi_fused__scaled_dot_product_flash_attention__to_copy_add_mean_mul_pow_rsqrt_4:
	.zero		416


//--------------------- .text.triton_poi_fused__scaled_dot_product_flash_attention__to_copy_add_mean_mul_pow_rsqrt_4 --------------------------
	.section	.text.triton_poi_fused__scaled_dot_product_flash_attention__to_copy_add_mean_mul_pow_rsqrt_4,"ax",@progbits
	.sectioninfo	@"SHI_REGISTERS=21"
	.align	128
        .global         triton_poi_fused__scaled_dot_product_flash_attention__to_copy_add_mean_mul_pow_rsqrt_4
        .type           triton_poi_fused__scaled_dot_product_flash_attention__to_copy_add_mean_mul_pow_rsqrt_4,@function
        .size           triton_poi_fused__scaled_dot_product_flash_attention__to_copy_add_mean_mul_pow_rsqrt_4,(.L_x_1 - triton_poi_fused__scaled_dot_product_flash_attention__to_copy_add_mean_mul_pow_rsqrt_4)
        .other          triton_poi_fused__scaled_dot_product_flash_attention__to_copy_add_mean_mul_pow_rsqrt_4,@"STO_CUDA_ENTRY STV_DEFAULT"
triton_poi_fused__scaled_dot_product_flash_attention__to_copy_add_mean_mul_pow_rsqrt_4:
.text.triton_poi_fused__scaled_dot_product_flash_attention__to_copy_add_mean_mul_pow_rsqrt_4:
[----:B------:R-:W-:Y:S02]  /*0000*/  IMAD.MOV.U32 R1, RZ, RZ, c[0x0][0x28] ;  /* 0x00000a00ff017624 */ /* 0x000fe400078e00ff */
[----:B------:R-:W0:Y:S01]  /*0010*/  S2R R0, SR_TID.X ;  /* 0x0000000000007919 */ /* 0x000e220000002100 */
[----:B------:R-:W-:-:S03]  /*0020*/  ULDC.64 UR4, c[0x0][0x118] ;  /* 0x0000460000047ab9 */ /* 0x000fc60000000a00 */
[----:B------:R-:W1:Y:S01]  /*0030*/  S2R R3, SR_CTAID.X ;  /* 0x0000000000037919 */ /* 0x000e620000002500 */
[----:B0-----:R-:W-:-:S05]  /*0040*/  IMAD.SHL.U32 R0, R0, 0x4, RZ ;  /* 0x0000000400007824 */ /* 0x001fca00078e00ff */
[----:B------:R-:W-:-:S05]  /*0050*/  LOP3.LUT R0, R0, 0x3fc, RZ, 0xc0, !PT ;  /* 0x000003fc00007812 */ /* 0x000fca00078ec0ff */
[----:B-1----:R-:W-:Y:S02]  /*0060*/  IMAD R3, R3, 0x400, R0 ;  /* 0x0000040003037824 */ /* 0x002fe400078e0200 */
[----:B------:R-:W-:Y:S02]  /*0070*/  IMAD.MOV.U32 R0, RZ, RZ, 0x2 ;  /* 0x00000002ff007424 */ /* 0x000fe400078e00ff */
[----:B------:R-:W-:-:S05]  /*0080*/  IMAD.HI R2, R3, 0x2aaaaaab, RZ ;  /* 0x2aaaaaab03027827 */ /* 0x000fca00078e02ff */
[----:B------:R-:W-:-:S04]  /*0090*/  SHF.R.U32.HI R5, RZ, 0x1f, R2 ;  /* 0x0000001fff057819 */ /* 0x000fc80000011602 */
[----:B------:R-:W-:-:S05]  /*00a0*/  LEA.HI.SX32 R7, R2, R5, 0x17 ;  /* 0x0000000502077211 */ /* 0x000fca00078fbaff */
[----:B------:R-:W-:-:S06]  /*00b0*/  IMAD.WIDE R12, R7, R0, c[0x0][0x168] ;  /* 0x00005a00070c7625 */ /* 0x000fcc00078e0200 */
[----:B------:R-:W2:Y:S01]  /*00c0*/  LDG.E.EL.U16 R12, [R12.64] ;  /* 0x000000040c0c7981 */ /* 0x000ea2000c2e1500 */
[----:B------:R-:W-:-:S06]  /*00d0*/  IMAD.WIDE R14, R7, R0, c[0x0][0x170] ;  /* 0x00005c00070e7625 */ /* 0x000fcc00078e0200 */
[----:B------:R0:W3:Y:S01]  /*00e0*/  LDG.E.EL.U16 R14, [R14.64] ;  /* 0x000000040e0e7981 */ /* 0x0000e2000c2e1500 */
[----:B------:R-:W-:Y:S01]  /*00f0*/  MOV R4, 0x4 ;  /* 0x0000000400047802 */ /* 0x000fe20000000f00 */
[----:B------:R-:W-:-:S04]  /*0100*/  IMAD R9, R7, -0xc00, R3 ;  /* 0xfffff40007097824 */ /* 0x000fc800078e0203 */
[----:B------:R-:W-:-:S04]  /*0110*/  IMAD.WIDE R4, R3, R4, c[0x0][0x160] ;  /* 0x0000580003047625 */ /* 0x000fc800078e0204 */
[CC--:B------:R-:W-:Y:S02]  /*0120*/  IMAD.WIDE R10, R9.reuse, R0.reuse, c[0x0][0x178] ;  /* 0x00005e00090a7625 */ /* 0x0c0fe400078e0200 */
[----:B------:R-:W4:Y:S02]  /*0130*/  LDG.E.128 R4, [R4.64] ;  /* 0x0000000404047981 */ /* 0x000f24000c1e1d00 */
[----:B------:R-:W-:Y:S02]  /*0140*/  IMAD.WIDE R8, R9, R0, c[0x0][0x180] ;  /* 0x0000600009087625 */ /* 0x000fe400078e0200 */
[----:B------:R-:W5:Y:S04]  /*0150*/  LDG.E.EL.64 R10, [R10.64] ;  /* 0x000000040a0a7981 */ /* 0x000f68000c2e1b00 */
[----:B------:R-:W4:Y:S01]  /*0160*/  LDG.E.EL.64 R8, [R8.64] ;  /* 0x0000000408087981 */ /* 0x000f22000c2e1b00 */
[----:B--2---:R-:W-:-:S05]  /*0170*/  IMAD.U32 R2, R12, 0x10000, RZ ;  /* 0x000100000c027824 */ /* 0x004fca00078e00ff */
[----:B------:R-:W-:-:S04]  /*0180*/  FSETP.GE.AND P0, PT, R2, RZ, PT ;  /* 0x000000ff0200720b */ /* 0x000fc80003f06000 */
[----:B------:R-:W-:Y:S02]  /*0190*/  SEL R13, R12, RZ, !P0 ;  /* 0x000000ff0c0d7207 */ /* 0x000fe40004000000 */
[----:B------:R-:W-:-:S03]  /*01a0*/  FSETP.GE.AND P0, PT, R2, RZ, PT ;  /* 0x000000ff0200720b */ /* 0x000fc60003f06000 */
[----:B0-----:R-:W-:Y:S01]  /*01b0*/  IMAD.U32 R15, R13, 0x10000, RZ ;  /* 0x000100000d0f7824 */ /* 0x001fe200078e00ff */
[----:B------:R-:W-:Y:S01]  /*01c0*/  SEL R12, R12, RZ, !P0 ;  /* 0x000000ff0c0c7207 */ /* 0x000fe20004000000 */
[----:B---3--:R-:W-:Y:S02]  /*01d0*/  IMAD.U32 R13, R14, 0x10000, RZ ;  /* 0x000100000e0d7824 */ /* 0x008fe400078e00ff */
[----:B------:R-:W-:Y:S01]  /*01e0*/  FADD R15, RZ, -R15 ;  /* 0x8000000fff0f7221 */ /* 0x000fe20000000000 */
[----:B------:R-:W-:Y:S02]  /*01f0*/  SHF.L.U32 R12, R12, 0x10, RZ ;  /* 0x000000100c0c7819 */ /* 0x000fe400000006ff */
[----:B------:R-:W-:Y:S02]  /*0200*/  FSETP.GTU.AND P2, PT, R13, RZ, PT ;  /* 0x000000ff0d00720b */ /* 0x000fe40003f4c000 */
[----:B------:R-:W-:Y:S01]  /*0210*/  FSETP.NAN.AND P1, PT, R15, R15, PT ;  /* 0x0000000f0f00720b */ /* 0x000fe20003f28000 */
[----:B------:R-:W-:Y:S01]  /*0220*/  FADD R12, RZ, -R12 ;  /* 0x8000000cff0c7221 */ /* 0x000fe20000000000 */
[----:B------:R-:W-:-:S02]  /*0230*/  SEL R2, R14, RZ, P2 ;  /* 0x000000ff0e027207 */ /* 0x000fc40001000000 */
[----:B------:R-:W-:Y:S01]  /*0240*/  FSETP.GTU.AND P0, PT, R13, RZ, PT ;  /* 0x000000ff0d00720b */ /* 0x000fe20003f0c000 */
[----:B----4-:R-:W-:Y:S01]  /*0250*/  IMAD.U32 R16, R9, 0x10000, RZ ;  /* 0x0001000009107824 */ /* 0x010fe200078e00ff */
[----:B------:R-:W-:Y:S01]  /*0260*/  I2FP.F32.S32 R4, R4 ;  /* 0x0000000400047245 */ /* 0x000fe20000201400 */
[----:B------:R-:W-:Y:S01]  /*0270*/  IMAD.U32 R2, R2, 0x10000, RZ ;  /* 0x0001000002027824 */ /* 0x000fe200078e00ff */
[----:B------:R-:W-:Y:S02]  /*0280*/  SEL R14, R14, RZ, P0 ;  /* 0x000000ff0e0e7207 */ /* 0x000fe40000000000 */
[----:B------:R-:W-:Y:S01]  /*0290*/  I2FP.F32.S32 R18, R7 ;  /* 0x0000000700127245 */ /* 0x000fe20000201400 */
[----:B------:R-:W-:Y:S01]  /*02a0*/  IMAD.U32 R7, R8, 0x10000, RZ ;  /* 0x0001000008077824 */ /* 0x000fe200078e00ff */
[----:B------:R-:W-:Y:S01]  /*02b0*/  FSETP.GT.AND P2, PT, R15, R2, PT ;  /* 0x000000020f00720b */ /* 0x000fe20003f44000 */
[----:B------:R-:W-:Y:S01]  /*02c0*/  IMAD.U32 R13, R14, 0x10000, RZ ;  /* 0x000100000e0d7824 */ /* 0x000fe200078e00ff */
[----:B------:R-:W-:-:S02]  /*02d0*/  PRMT R14, R9, 0x7632, R14 ;  /* 0x00007632090e7816 */ /* 0x000fc4000000000e */
[----:B------:R-:W-:Y:S02]  /*02e0*/  @!P1 FSEL R15, R15, R2, P2 ;  /* 0x000000020f0f9208 */ /* 0x000fe40001000000 */
[----:B------:R-:W-:Y:S01]  /*02f0*/  FSETP.NAN.AND P1, PT, R12, R12, PT ;  /* 0x0000000c0c00720b */ /* 0x000fe20003f28000 */
[----:B------:R-:W-:Y:S01]  /*0300*/  IMAD.U32 R9, R14, 0x10000, RZ ;  /* 0x000100000e097824 */ /* 0x000fe200078e00ff */
[----:B------:R-:W-:Y:S01]  /*0310*/  FSETP.GT.AND P2, PT, R12, R13, PT ;  /* 0x0000000d0c00720b */ /* 0x000fe20003f44000 */
[----:B------:R-:W-:Y:S01]  /*0320*/  FMUL R15, R15, 0.0078740157186985015869 ;  /* 0x3c0102040f0f7820 */ /* 0x000fe20000400000 */
[----:B------:R-:W-:Y:S02]  /*0330*/  I2FP.F32.S32 R2, R6 ;  /* 0x0000000600027245 */ /* 0x000fe40000201400 */
[----:B------:R-:W-:Y:S02]  /*0340*/  I2FP.F32.S32 R6, R5 ;  /* 0x0000000500067245 */ /* 0x000fe40000201400 */
[----:B------:R-:W-:-:S02]  /*0350*/  FSETP.GT.AND P0, PT, R15, 9.9999997473787516356e-06, PT ;  /* 0x3727c5ac0f00780b */ /* 0x000fc40003f04000 */
[C---:B-----5:R-:W-:Y:S02]  /*0360*/  PRMT R5, R11.reuse, 0x7632, R5 ;  /* 0x000076320b057816 */ /* 0x060fe40000000005 */
[----:B------:R-:W-:Y:S02]  /*0370*/  SHF.L.U32 R11, R11, 0x10, RZ ;  /* 0x000000100b0b7819 */ /* 0x000fe400000006ff */
[----:B------:R-:W-:Y:S02]  /*0380*/  @!P1 FSEL R12, R12, R13, P2 ;  /* 0x0000000d0c0c9208 */ /* 0x000fe40001000000 */
[----:B------:R-:W-:-:S03]  /*0390*/  FSETP.NAN.AND P1, PT, R15, R15, PT ;  /* 0x0000000f0f00720b */ /* 0x000fc60003f28000 */
[----:B------:R-:W-:Y:S02]  /*03a0*/  FMUL R13, R12, 0.0078740157186985015869 ;  /* 0x3c0102040c0d7820 */ /* 0x000fe40000400000 */
[----:B------:R-:W-:-:S03]  /*03b0*/  @!P0 FSEL R15, R15, 9.9999997473787516356e-06, P1 ;  /* 0x3727c5ac0f0f8808 */ /* 0x000fc60000800000 */
[C---:B------:R-:W-:Y:S02]  /*03c0*/  FSETP.GT.AND P0, PT, R13.reuse, 9.9999997473787516356e-06, PT ;  /* 0x3727c5ac0d00780b */ /* 0x040fe40003f04000 */
[----:B------:R-:W-:Y:S01]  /*03d0*/  FSETP.NAN.AND P1, PT, R13, R13, PT ;  /* 0x0000000d0d00720b */ /* 0x000fe20003f28000 */
[----:B------:R-:W-:Y:S01]  /*03e0*/  FMUL R12, R4, R15 ;  /* 0x0000000f040c7220 */ /* 0x000fe20000400000 */
[----:B------:R-:W-:Y:S01]  /*03f0*/  FMUL R15, R15, R2 ;  /* 0x000000020f0f7220 */ /* 0x000fe20000400000 */
[C---:B------:R-:W-:Y:S01]  /*0400*/  PRMT R2, R10.reuse, 0x7632, R2 ;  /* 0x000076320a027816 */ /* 0x040fe20000000002 */
[----:B------:R-:W-:Y:S01]  /*0410*/  IMAD.U32 R10, R10, 0x10000, RZ ;  /* 0x000100000a0a7824 */ /* 0x000fe200078e00ff */
[----:B------:R-:W-:Y:S02]  /*0420*/  PRMT R4, R8, 0x7632, R4 ;  /* 0x0000763208047816 */ /* 0x000fe40000000004 */
[----:B------:R-:W-:Y:S01]  /*0430*/  SHF.L.U32 R8, R5, 0x10, RZ ;  /* 0x0000001005087819 */ /* 0x000fe200000006ff */
[----:B------:R-:W-:Y:S01]  /*0440*/  IMAD.U32 R2, R2, 0x10000, RZ ;  /* 0x0001000002027824 */ /* 0x000fe200078e00ff */
[----:B------:R-:W-:Y:S01]  /*0450*/  FFMA R7, R10, R12, R7 ;  /* 0x0000000c0a077223 */ /* 0x000fe20000000007 */
[----:B------:R-:W-:Y:S01]  /*0460*/  IMAD.U32 R5, R4, 0x10000, RZ ;  /* 0x0001000004057824 */ /* 0x000fe200078e00ff */
[----:B------:R-:W-:-:S05]  /*0470*/  @!P0 FSEL R13, R13, 9.9999997473787516356e-06, P1 ;  /* 0x3727c5ac0d0d8808 */ /* 0x000fca0000800000 */
[----:B------:R-:W-:Y:S01]  /*0480*/  FMUL R6, R6, R13 ;  /* 0x0000000d06067220 */ /* 0x000fe20000400000 */
[----:B------:R-:W-:-:S03]  /*0490*/  FMUL R18, R13, R18 ;  /* 0x000000120d127220 */ /* 0x000fc60000400000 */
[----:B------:R-:W-:Y:S01]  /*04a0*/  FFMA R2, R2, R6, R5 ;  /* 0x0000000602027223 */ /* 0x000fe20000000005 */
[----:B------:R-:W-:Y:S01]  /*04b0*/  FFMA R5, R11, R15, R16 ;  /* 0x0000000f0b057223 */ /* 0x000fe20000000010 */
[----:B------:R-:W-:-:S03]  /*04c0*/  FFMA R8, R8, R18, R9 ;  /* 0x0000001208087223 */ /* 0x000fc60000000009 */
[----:B------:R-:W-:Y:S01]  /*04d0*/  F2FP.BF16.PACK_AB R4, R2, R7 ;  /* 0x000000070204723e */ /* 0x000fe200000010ff */
[----:B------:R-:W-:Y:S01]  /*04e0*/  IMAD.WIDE R2, R3, R0, c[0x0][0x188] ;  /* 0x0000620003027625 */ /* 0x000fe200078e0200 */
[----:B------:R-:W-:-:S05]  /*04f0*/  F2FP.BF16.PACK_AB R5, R8, R5 ;  /* 0x000000050805723e */ /* 0x000fca00000010ff */
[----:B------:R-:W-:Y:S01]  /*0500*/  STG.E.64 [R2.64], R4 ;  /* 0x0000000402007986 */ /* 0x000fe2000c101b04 */
[----:B------:R-:W-:Y:S05]  /*0510*/  EXIT ;  /* 0x000000000000794d */ /* 0x000fea0003800000 */
.L_x_0:
[----:B------:R-:W-:-:S00]  /*0520*/  BRA `(.L_x_0) ;  /* 0xfffffff000007947 */ /* 0x000fc0000383ffff */
[----:B------:R-:W-:-:S00]  /*0530*/  NOP ;  /* 0x0000000000007918 */ /* 0x000fc00000000000 */
        /* <DEDUP_REMOVED lines=12> */
.L_x_1:
